//
// Generated by NVIDIA NVVM Compiler
//
// Compiler Build ID: CL-36424714
// Cuda compilation tools, release 13.0, V13.0.88
// Based on NVVM 20.0.0
//

.version 9.0
.target sm_100
.address_size 64

	// .globl	_Z18generate_fx_matrixPKiPi

.visible .entry _Z18generate_fx_matrixPKiPi(
	.param .u64 .ptr .align 1 _Z18generate_fx_matrixPKiPi_param_0,
	.param .u64 .ptr .align 1 _Z18generate_fx_matrixPKiPi_param_1
)
{
	.reg .b32 	%r<24>;
	.reg .b64 	%rd<13>;

	ld.param.u64 	%rd1, [_Z18generate_fx_matrixPKiPi_param_0];
	ld.param.u64 	%rd2, [_Z18generate_fx_matrixPKiPi_param_1];
	cvta.to.global.u64 	%rd3, %rd2;
	cvta.to.global.u64 	%rd4, %rd1;
	mov.u32 	%r1, %ctaid.x;
	mov.u32 	%r2, %ntid.x;
	mov.u32 	%r3, %tid.x;
	mad.lo.s32 	%r4, %r1, %r2, %r3;
	shr.s32 	%r5, %r4, 31;
	shr.u32 	%r6, %r5, 28;
	add.s32 	%r7, %r4, %r6;
	shr.s32 	%r8, %r7, 4;
	shr.u32 	%r9, %r5, 30;
	add.s32 	%r10, %r4, %r9;
	shr.s32 	%r11, %r10, 2;
	shr.u32 	%r12, %r11, 30;
	add.s32 	%r13, %r11, %r12;
	and.b32  	%r14, %r13, -4;
	sub.s32 	%r15, %r11, %r14;
	and.b32  	%r16, %r10, -4;
	sub.s32 	%r17, %r4, %r16;
	mul.wide.s32 	%rd5, %r8, 4;
	add.s64 	%rd6, %rd4, %rd5;
	ld.global.u32 	%r18, [%rd6];
	mul.lo.s32 	%r19, %r18, 100;
	mul.wide.s32 	%rd7, %r15, 4;
	add.s64 	%rd8, %rd4, %rd7;
	ld.global.u32 	%r20, [%rd8];
	mad.lo.s32 	%r21, %r20, 10, %r19;
	mul.wide.s32 	%rd9, %r17, 4;
	add.s64 	%rd10, %rd4, %rd9;
	ld.global.u32 	%r22, [%rd10];
	add.s32 	%r23, %r21, %r22;
	mul.wide.s32 	%rd11, %r4, 4;
	add.s64 	%rd12, %rd3, %rd11;
	st.global.u32 	[%rd12], %r23;
	ret;

}
	// .globl	_Z20generate_base_matrixPKiPi
.visible .entry _Z20generate_base_matrixPKiPi(
	.param .u64 .ptr .align 1 _Z20generate_base_matrixPKiPi_param_0,
	.param .u64 .ptr .align 1 _Z20generate_base_matrixPKiPi_param_1
)
{
	.reg .b32 	%r<19>;
	.reg .b64 	%rd<11>;

	ld.param.u64 	%rd1, [_Z20generate_base_matrixPKiPi_param_0];
	ld.param.u64 	%rd2, [_Z20generate_base_matrixPKiPi_param_1];
	cvta.to.global.u64 	%rd3, %rd2;
	cvta.to.global.u64 	%rd4, %rd1;
	mov.u32 	%r1, %ctaid.x;
	mov.u32 	%r2, %ntid.x;
	mov.u32 	%r3, %tid.x;
	mad.lo.s32 	%r4, %r1, %r2, %r3;
	shr.s32 	%r5, %r4, 31;
	shr.u32 	%r6, %r5, 30;
	add.s32 	%r7, %r4, %r6;
	shr.s32 	%r8, %r7, 2;
	shr.u32 	%r9, %r5, 28;
	add.s32 	%r10, %r4, %r9;
	shr.s32 	%r11, %r10, 4;
	shr.u32 	%r12, %r8, 30;
	add.s32 	%r13, %r8, %r12;
	and.b32  	%r14, %r13, -4;
	sub.s32 	%r15, %r8, %r14;
	mul.wide.s32 	%rd5, %r11, 4;
	add.s64 	%rd6, %rd4, %rd5;
	ld.global.u32 	%r16, [%rd6];
	mul.wide.s32 	%rd7, %r15, 4;
	add.s64 	%rd8, %rd4, %rd7;
	ld.global.u32 	%r17, [%rd8];
	mad.lo.s32 	%r18, %r16, 10, %r17;
	mul.wide.s32 	%rd9, %r4, 4;
	add.s64 	%rd10, %rd3, %rd9;
	st.global.u32 	[%rd10], %r18;
	ret;

}


// ===== COMPILED SASS (sm_100) =====

	.target	sm_100

	.elftype	@"ET_EXEC"


//--------------------- .note.nv.tkinfo           --------------------------
	.section	.note.nv.tkinfo,"",@"SHT_NOTE"
	.sectionflags	@"SHF_NOTE_NV_TKINFO"
	.tkinfo
        /*0018*/ 	.word	0x00000002
        /*0030*/ 	.string	""
        /*0030*/ 	.string	"ptxas"
        /*0030*/ 	.string	"Cuda compilation tools, release 13.0, V13.0.88"
        /*0030*/ 	.string	"Build cuda_13.0.r13.0/compiler.36424714_0"
        /*0030*/ 	.string	"-arch sm_100 -m 64 "



//--------------------- .note.nv.cuinfo           --------------------------
	.section	.note.nv.cuinfo,"",@"SHT_NOTE"
	.sectionflags	@"SHF_NOTE_NV_CUINFO"
        /*0018*/ 	.short	0x0002
        /*001a*/ 	.short	0x0064
        /*001c*/ 	.short	0x0082
	.zero		2


//--------------------- .nv.info                  --------------------------
	.section	.nv.info,"",@"SHT_CUDA_INFO"
	.align	4


	//----- nvinfo : EIATTR_REGCOUNT
	.align		4
        /*0000*/ 	.byte	0x04, 0x2f
        /*0002*/ 	.short	(.L_1 - .L_0)
	.align		4
.L_0:
        /*0004*/ 	.word	index@(_Z18generate_fx_matrixPKiPi)
        /*0008*/ 	.word	0x00000010


	//----- nvinfo : EIATTR_FRAME_SIZE
	.align		4
.L_1:
        /*000c*/ 	.byte	0x04, 0x11
        /*000e*/ 	.short	(.L_3 - .L_2)
	.align		4
.L_2:
        /*0010*/ 	.word	index@(_Z18generate_fx_matrixPKiPi)
        /*0014*/ 	.word	0x00000000


	//----- nvinfo : EIATTR_REGCOUNT
	.align		4
.L_3:
        /*0018*/ 	.byte	0x04, 0x2f
        /*001a*/ 	.short	(.L_5 - .L_4)
	.align		4
.L_4:
        /*001c*/ 	.word	index@(_Z20generate_base_matrixPKiPi)
        /*0020*/ 	.word	0x0000000c


	//----- nvinfo : EIATTR_FRAME_SIZE
	.align		4
.L_5:
        /*0024*/ 	.byte	0x04, 0x11
        /*0026*/ 	.short	(.L_7 - .L_6)
	.align		4
.L_6:
        /*0028*/ 	.word	index@(_Z20generate_base_matrixPKiPi)
        /*002c*/ 	.word	0x00000000


	//----- nvinfo : EIATTR_MIN_STACK_SIZE
	.align		4
.L_7:
        /*0030*/ 	.byte	0x04, 0x12
        /*0032*/ 	.short	(.L_9 - .L_8)
	.align		4
.L_8:
        /*0034*/ 	.word	index@(_Z20generate_base_matrixPKiPi)
        /*0038*/ 	.word	0x00000000


	//----- nvinfo : EIATTR_MIN_STACK_SIZE
	.align		4
.L_9:
        /*003c*/ 	.byte	0x04, 0x12
        /*003e*/ 	.short	(.L_11 - .L_10)
	.align		4
.L_10:
        /*0040*/ 	.word	index@(_Z18generate_fx_matrixPKiPi)
        /*0044*/ 	.word	0x00000000
.L_11:


//--------------------- .nv.compat                --------------------------
	.section	.nv.compat,"",@"SHT_CUDA_COMPAT_INFO"
	.align	4
        /*0000*/ 	.byte	0x02, 0x09, 0x00, 0x00, 0x02, 0x02, 0x01, 0x00, 0x02, 0x05, 0x05, 0x00, 0x03, 0x07, 0x01, 0x01
        /*0010*/ 	.byte	0x02, 0x03, 0x00, 0x00, 0x02, 0x06, 0x01, 0x00, 0x04, 0x0b, 0x08, 0x00, 0x09, 0x00, 0x00, 0x00
        /*0020*/ 	.byte	0x00, 0x00, 0x00, 0x00


//--------------------- .nv.info._Z20generate_base_matrixPKiPi --------------------------
	.section	.nv.info._Z20generate_base_matrixPKiPi,"",@"SHT_CUDA_INFO"
	.sectionflags	@""
	.align	4


	//----- nvinfo : EIATTR_CUDA_API_VERSION
	.align		4
        /*0000*/ 	.byte	0x04, 0x37
        /*0002*/ 	.short	(.L_13 - .L_12)
.L_12:
        /*0004*/ 	.word	0x00000082


	//----- nvinfo : EIATTR_KPARAM_INFO
	.align		4
.L_13:
        /*0008*/ 	.byte	0x04, 0x17
        /*000a*/ 	.short	(.L_15 - .L_14)
.L_14:
        /*000c*/ 	.word	0x00000000
        /*0010*/ 	.short	0x0001
        /*0012*/ 	.short	0x0008
        /*0014*/ 	.byte	0x00, 0xf5, 0x21, 0x00


	//----- nvinfo : EIATTR_KPARAM_INFO
	.align		4
.L_15:
        /*0018*/ 	.byte	0x04, 0x17
        /*001a*/ 	.short	(.L_17 - .L_16)
.L_16:
        /*001c*/ 	.word	0x00000000
        /*0020*/ 	.short	0x0000
        /*0022*/ 	.short	0x0000
        /*0024*/ 	.byte	0x00, 0xf5, 0x21, 0x00


	//----- nvinfo : EIATTR_SPARSE_MMA_MASK
	.align		4
.L_17:
        /*0028*/ 	.byte	0x03, 0x50
        /*002a*/ 	.short	0x0000


	//----- nvinfo : EIATTR_MAXREG_COUNT
	.align		4
        /*002c*/ 	.byte	0x03, 0x1b
        /*002e*/ 	.short	0x00ff


	//----- nvinfo : EIATTR_MERCURY_ISA_VERSION
	.align		4
        /*0030*/ 	.byte	0x03, 0x5f
        /*0032*/ 	.short	0x0101


	//----- nvinfo : EIATTR_VRC_CTA_INIT_COUNT
	.align		4
        /*0034*/ 	.byte	0x02, 0x4a
	.zero		1
	.zero		1


	//----- nvinfo : EIATTR_EXIT_INSTR_OFFSETS
	.align		4
        /*0038*/ 	.byte	0x04, 0x1c
        /*003a*/ 	.short	(.L_19 - .L_18)


	//   ....[0]....
.L_18:
        /*003c*/ 	.word	0x00000170


	//----- nvinfo : EIATTR_CBANK_PARAM_SIZE
	.align		4
.L_19:
        /*0040*/ 	.byte	0x03, 0x19
        /*0042*/ 	.short	0x0010


	//----- nvinfo : EIATTR_PARAM_CBANK
	.align		4
        /*0044*/ 	.byte	0x04, 0x0a
        /*0046*/ 	.short	(.L_21 - .L_20)
	.align		4
.L_20:
        /*0048*/ 	.word	index@(.nv.constant0._Z20generate_base_matrixPKiPi)
        /*004c*/ 	.short	0x0380
        /*004e*/ 	.short	0x0010


	//----- nvinfo : EIATTR_SW_WAR
	.align		4
.L_21:
        /*0050*/ 	.byte	0x04, 0x36
        /*0052*/ 	.short	(.L_23 - .L_22)
.L_22:
        /*0054*/ 	.word	0x00000008
.L_23:


//--------------------- .nv.info._Z18generate_fx_matrixPKiPi --------------------------
	.section	.nv.info._Z18generate_fx_matrixPKiPi,"",@"SHT_CUDA_INFO"
	.sectionflags	@""
	.align	4


	//----- nvinfo : EIATTR_CUDA_API_VERSION
	.align		4
        /*0000*/ 	.byte	0x04, 0x37
        /*0002*/ 	.short	(.L_25 - .L_24)
.L_24:
        /*0004*/ 	.word	0x00000082


	//----- nvinfo : EIATTR_KPARAM_INFO
	.align		4
.L_25:
        /*0008*/ 	.byte	0x04, 0x17
        /*000a*/ 	.short	(.L_27 - .L_26)
.L_26:
        /*000c*/ 	.word	0x00000000
        /*0010*/ 	.short	0x0001
        /*0012*/ 	.short	0x0008
        /*0014*/ 	.byte	0x00, 0xf5, 0x21, 0x00


	//----- nvinfo : EIATTR_KPARAM_INFO
	.align		4
.L_27:
        /*0018*/ 	.byte	0x04, 0x17
        /*001a*/ 	.short	(.L_29 - .L_28)
.L_28:
        /*001c*/ 	.word	0x00000000
        /*0020*/ 	.short	0x0000
        /*0022*/ 	.short	0x0000
        /*0024*/ 	.byte	0x00, 0xf5, 0x21, 0x00


	//----- nvinfo : EIATTR_SPARSE_MMA_MASK
	.align		4
.L_29:
        /*0028*/ 	.byte	0x03, 0x50
        /*002a*/ 	.short	0x0000


	//----- nvinfo : EIATTR_MAXREG_COUNT
	.align		4
        /*002c*/ 	.byte	0x03, 0x1b
        /*002e*/ 	.short	0x00ff


	//----- nvinfo : EIATTR_MERCURY_ISA_VERSION
	.align		4
        /*0030*/ 	.byte	0x03, 0x5f
        /*0032*/ 	.short	0x0101


	//----- nvinfo : EIATTR_VRC_CTA_INIT_COUNT
	.align		4
        /*0034*/ 	.byte	0x02, 0x4a
	.zero		1
	.zero		1


	//----- nvinfo : EIATTR_EXIT_INSTR_OFFSETS
	.align		4
        /*0038*/ 	.byte	0x04, 0x1c
        /*003a*/ 	.short	(.L_31 - .L_30)


	//   ....[0]....
.L_30:
        /*003c*/ 	.word	0x000001c0


	//----- nvinfo : EIATTR_CBANK_PARAM_SIZE
	.align		4
.L_31:
        /*0040*/ 	.byte	0x03, 0x19
        /*0042*/ 	.short	0x0010


	//----- nvinfo : EIATTR_PARAM_CBANK
	.align		4
        /*0044*/ 	.byte	0x04, 0x0a
        /*0046*/ 	.short	(.L_33 - .L_32)
	.align		4
.L_32:
        /*0048*/ 	.word	index@(.nv.constant0._Z18generate_fx_matrixPKiPi)
        /*004c*/ 	.short	0x0380
        /*004e*/ 	.short	0x0010


	//----- nvinfo : EIATTR_SW_WAR
	.align		4
.L_33:
        /*0050*/ 	.byte	0x04, 0x36
        /*0052*/ 	.short	(.L_35 - .L_34)
.L_34:
        /*0054*/ 	.word	0x00000008
.L_35:


//--------------------- .nv.callgraph             --------------------------
	.section	.nv.callgraph,"",@"SHT_CUDA_CALLGRAPH"
	.align	4
	.sectionentsize	8
	.align		4
        /*0000*/ 	.word	0x00000000
	.align		4
        /*0004*/ 	.word	0xffffffff
	.align		4
        /*0008*/ 	.word	0x00000000
	.align		4
        /*000c*/ 	.word	0xfffffffe
	.align		4
        /*0010*/ 	.word	0x00000000
	.align		4
        /*0014*/ 	.word	0xfffffffd
	.align		4
        /*0018*/ 	.word	0x00000000
	.align		4
        /*001c*/ 	.word	0xfffffffc


//--------------------- .text._Z20generate_base_matrixPKiPi --------------------------
	.section	.text._Z20generate_base_matrixPKiPi,"ax",@progbits
	.align	128
        .global         _Z20generate_base_matrixPKiPi
        .type           _Z20generate_base_matrixPKiPi,@function
        .size           _Z20generate_base_matrixPKiPi,(.L_x_2 - _Z20generate_base_matrixPKiPi)
        .other          _Z20generate_base_matrixPKiPi,@"STO_CUDA_ENTRY STV_DEFAULT"
_Z20generate_base_matrixPKiPi:
.text._Z20generate_base_matrixPKiPi:
[----:B------:R-:W-:Y:S01]  /*0000*/  LDC R1, c[0x0][0x37c] ;  /* 0x0000df00ff017b82 */ /* 0x000fe20000000800 */
[----:B------:R-:W0:Y:S07]  /*0010*/  S2R R0, SR_TID.X ;  /* 0x0000000000007919 */ /* 0x000e2e0000002100 */
[----:B------:R-:W0:Y:S08]  /*0020*/  S2UR UR4, SR_CTAID.X ;  /* 0x00000000000479c3 */ /* 0x000e300000002500 */
[----:B------:R-:W0:Y:S08]  /*0030*/  LDC R9, c[0x0][0x360] ;  /* 0x0000d800ff097b82 */ /* 0x000e300000000800 */
[----:B------:R-:W1:Y:S01]  /*0040*/  LDC.64 R4, c[0x0][0x380] ;  /* 0x0000e000ff047b82 */ /* 0x000e620000000a00 */
[----:B0-----:R-:W-:Y:S01]  /*0050*/  IMAD R9, R9, UR4, R0 ;  /* 0x0000000409097c24 */ /* 0x001fe2000f8e0200 */
[----:B------:R-:W0:Y:S04]  /*0060*/  LDCU.64 UR4, c[0x0][0x358] ;  /* 0x00006b00ff0477ac */ /* 0x000e280008000a00 */
[----:B------:R-:W-:-:S04]  /*0070*/  SHF.R.S32.HI R0, RZ, 0x1f, R9 ;  /* 0x0000001fff007819 */ /* 0x000fc80000011409 */
[CC--:B------:R-:W-:Y:S02]  /*0080*/  LEA.HI R2, R0.reuse, R9.reuse, RZ, 0x2 ;  /* 0x0000000900027211 */ /* 0x0c0fe400078f10ff */
[----:B------:R-:W-:Y:S02]  /*0090*/  LEA.HI R0, R0, R9, RZ, 0x4 ;  /* 0x0000000900007211 */ /* 0x000fe400078f20ff */
[----:B------:R-:W-:-:S04]  /*00a0*/  SHF.R.S32.HI R2, RZ, 0x2, R2 ;  /* 0x00000002ff027819 */ /* 0x000fc80000011402 */
[----:B------:R-:W-:-:S04]  /*00b0*/  LEA.HI R3, R2, R2, RZ, 0x2 ;  /* 0x0000000202037211 */ /* 0x000fc800078f10ff */
[----:B------:R-:W-:Y:S02]  /*00c0*/  LOP3.LUT R7, R3, 0xfffffffc, RZ, 0xc0, !PT ;  /* 0xfffffffc03077812 */ /* 0x000fe400078ec0ff */
[----:B------:R-:W-:-:S03]  /*00d0*/  SHF.R.S32.HI R3, RZ, 0x4, R0 ;  /* 0x00000004ff037819 */ /* 0x000fc60000011400 */
[----:B------:R-:W-:Y:S02]  /*00e0*/  IMAD.IADD R7, R2, 0x1, -R7 ;  /* 0x0000000102077824 */ /* 0x000fe400078e0a07 */
[----:B-1----:R-:W-:-:S04]  /*00f0*/  IMAD.WIDE R2, R3, 0x4, R4 ;  /* 0x0000000403027825 */ /* 0x002fc800078e0204 */
[----:B------:R-:W-:Y:S02]  /*0100*/  IMAD.WIDE R4, R7, 0x4, R4 ;  /* 0x0000000407047825 */ /* 0x000fe400078e0204 */
[----:B0-----:R-:W2:Y:S01]  /*0110*/  LDG.E R2, desc[UR4][R2.64] ;  /* 0x0000000402027981 */ /* 0x001ea2000c1e1900 */
[----:B------:R-:W0:Y:S03]  /*0120*/  LDC.64 R6, c[0x0][0x388] ;  /* 0x0000e200ff067b82 */ /* 0x000e260000000a00 */
[----:B------:R-:W2:Y:S01]  /*0130*/  LDG.E R5, desc[UR4][R4.64] ;  /* 0x0000000404057981 */ /* 0x000ea2000c1e1900 */
[----:B0-----:R-:W-:-:S04]  /*0140*/  IMAD.WIDE R6, R9, 0x4, R6 ;  /* 0x0000000409067825 */ /* 0x001fc800078e0206 */
[----:B--2---:R-:W-:-:S05]  /*0150*/  IMAD R9, R2, 0xa, R5 ;  /* 0x0000000a02097824 */ /* 0x004fca00078e0205 */
[----:B------:R-:W-:Y:S01]  /*0160*/  STG.E desc[UR4][R6.64], R9 ;  /* 0x0000000906007986 */ /* 0x000fe2000c101904 */
[----:B------:R-:W-:Y:S05]  /*0170*/  EXIT ;  /* 0x000000000000794d */ /* 0x000fea0003800000 */
.L_x_0:
[----:B------:R-:W-:-:S00]  /*0180*/  BRA `(.L_x_0) ;  /* 0xfffffffc00fc7947 */ /* 0x000fc0000383ffff */
[----:B------:R-:W-:-:S00]  /*0190*/  NOP ;  /* 0x0000000000007918 */ /* 0x000fc00000000000 */
        /* <DEDUP_REMOVED lines=14> */
.L_x_2:


//--------------------- .text._Z18generate_fx_matrixPKiPi --------------------------
	.section	.text._Z18generate_fx_matrixPKiPi,"ax",@progbits
	.align	128
        .global         _Z18generate_fx_matrixPKiPi
        .type           _Z18generate_fx_matrixPKiPi,@function
        .size           _Z18generate_fx_matrixPKiPi,(.L_x_3 - _Z18generate_fx_matrixPKiPi)
        .other          _Z18generate_fx_matrixPKiPi,@"STO_CUDA_ENTRY STV_DEFAULT"
_Z18generate_fx_matrixPKiPi:
.text._Z18generate_fx_matrixPKiPi:
        /* <DEDUP_REMOVED lines=13> */
[----:B------:R-:W-:Y:S02]  /*00d0*/  SHF.R.S32.HI R5, RZ, 0x4, R0 ;  /* 0x00000004ff057819 */ /* 0x000fe40000011400 */
[----:B------:R-:W-:Y:S01]  /*00e0*/  LOP3.LUT R0, R4, 0xfffffffc, RZ, 0xc0, !PT ;  /* 0xfffffffc04007812 */ /* 0x000fe200078ec0ff */
[----:B------:R-:W-:Y:S02]  /*00f0*/  IMAD.IADD R7, R6, 0x1, -R7 ;  /* 0x0000000106077824 */ /* 0x000fe400078e0a07 */
[----:B-1----:R-:W-:Y:S01]  /*0100*/  IMAD.WIDE R4, R5, 0x4, R2 ;  /* 0x0000000405047825 */ /* 0x002fe200078e0202 */
[----:B------:R-:W-:-:S03]  /*0110*/  IADD3 R9, PT, PT, R11, -R0, RZ ;  /* 0x800000000b097210 */ /* 0x000fc60007ffe0ff */
[--C-:B------:R-:W-:Y:S02]  /*0120*/  IMAD.WIDE R6, R7, 0x4, R2.reuse ;  /* 0x0000000407067825 */ /* 0x100fe400078e0202 */
[----:B0-----:R-:W2:Y:S02]  /*0130*/  LDG.E R4, desc[UR4][R4.64] ;  /* 0x0000000404047981 */ /* 0x001ea4000c1e1900 */
[----:B------:R-:W-:Y:S02]  /*0140*/  IMAD.WIDE R2, R9, 0x4, R2 ;  /* 0x0000000409027825 */ /* 0x000fe400078e0202 */
[----:B------:R-:W2:Y:S01]  /*0150*/  LDG.E R7, desc[UR4][R6.64] ;  /* 0x0000000406077981 */ /* 0x000ea2000c1e1900 */
[----:B------:R-:W0:Y:S03]  /*0160*/  LDC.64 R8, c[0x0][0x388] ;  /* 0x0000e200ff087b82 */ /* 0x000e260000000a00 */
[----:B------:R-:W3:Y:S01]  /*0170*/  LDG.E R2, desc[UR4][R2.64] ;  /* 0x0000000402027981 */ /* 0x000ee2000c1e1900 */
[----:B0-----:R-:W-:-:S04]  /*0180*/  IMAD.WIDE R8, R11, 0x4, R8 ;  /* 0x000000040b087825 */ /* 0x001fc800078e0208 */
[----:B--2---:R-:W-:-:S04]  /*0190*/  IMAD R13, R4, 0xa, R7 ;  /* 0x0000000a040d7824 */ /* 0x004fc800078e0207 */
[----:B---3--:R-:W-:-:S05]  /*01a0*/  IMAD R11, R13, 0xa, R2 ;  /* 0x0000000a0d0b7824 */ /* 0x008fca00078e0202 */
[----:B------:R-:W-:Y:S01]  /*01b0*/  STG.E desc[UR4][R8.64], R11 ;  /* 0x0000000b08007986 */ /* 0x000fe2000c101904 */
[----:B------:R-:W-:Y:S05]  /*01c0*/  EXIT ;  /* 0x000000000000794d */ /* 0x000fea0003800000 */
.L_x_1:
        /* <DEDUP_REMOVED lines=11> */
.L_x_3:


//--------------------- .nv.shared.reserved.0     --------------------------
	.section	.nv.shared.reserved.0,"aw",@nobits
	.weak		__nv_reservedSMEM_offset_0_alias
	.size		__nv_reservedSMEM_offset_0_alias, 0, 64
	.other		__nv_reservedSMEM_offset_0_alias,@"STO_CUDA_RESERVED_SHARED STV_DEFAULT"
__nv_reservedSMEM_offset_0_alias:
	.zero		0
	.zero		64


//--------------------- .nv.constant0._Z20generate_base_matrixPKiPi --------------------------
	.section	.nv.constant0._Z20generate_base_matrixPKiPi,"a",@progbits
	.sectionflags	@""
	.align	4
.nv.constant0._Z20generate_base_matrixPKiPi:
	.zero		912


//--------------------- .nv.constant0._Z18generate_fx_matrixPKiPi --------------------------
	.section	.nv.constant0._Z18generate_fx_matrixPKiPi,"a",@progbits
	.sectionflags	@""
	.align	4
.nv.constant0._Z18generate_fx_matrixPKiPi:
	.zero		912


//--------------------- SYMBOLS --------------------------

	.type		.nv.reservedSmem.offset0,@object
	.size		.nv.reservedSmem.offset0,0x4
